	.headerflags	@"EF_CUDA_TEXMODE_UNIFIED EF_CUDA_64BIT_ADDRESS EF_CUDA_ACCELERATORS EF_CUDA_SM90 EF_CUDA_VIRTUAL_SM(EF_CUDA_SM90)"
	.elftype	@"ET_EXEC"


//--------------------- .nv.info                  --------------------------
	.section	.nv.info,"",@"SHT_CUDA_INFO"
	.align	4


	//----- nvinfo : EIATTR_REGCOUNT
	.align		4
        /*0000*/ 	.byte	0x04, 0x2f
        /*0002*/ 	.short	(.L_1 - .L_0)
	.align		4
.L_0:
        /*0004*/ 	.word	index@(triton_poi_fused_convolution_53)
        /*0008*/ 	.word	0x00000022


	//----- nvinfo : EIATTR_MIN_STACK_SIZE
	.align		4
.L_1:
        /*000c*/ 	.byte	0x04, 0x12
        /*000e*/ 	.short	(.L_3 - .L_2)
	.align		4
.L_2:
        /*0010*/ 	.word	index@(triton_poi_fused_convolution_53)
        /*0014*/ 	.word	0x00000000


	//----- nvinfo : EIATTR_FRAME_SIZE
	.align		4
.L_3:
        /*0018*/ 	.byte	0x04, 0x11
        /*001a*/ 	.short	(.L_5 - .L_4)
	.align		4
.L_4:
        /*001c*/ 	.word	index@(triton_poi_fused_convolution_53)
        /*0020*/ 	.word	0x00000000


	//----- nvinfo : EIATTR_MIN_STACK_SIZE
	.align		4
.L_5:
        /*0024*/ 	.byte	0x04, 0x12
        /*0026*/ 	.short	(.L_7 - .L_6)
	.align		4
.L_6:
        /*0028*/ 	.word	index@(triton_poi_fused_convolution_53)
        /*002c*/ 	.word	0x00000000
.L_7:


//--------------------- .nv.info.triton_poi_fused_convolution_53 --------------------------
	.section	.nv.info.triton_poi_fused_convolution_53,"",@"SHT_CUDA_INFO"
	.sectionflags	@""
	.align	4


	//----- nvinfo : EIATTR_CUDA_API_VERSION
	.align		4
        /*0000*/ 	.byte	0x04, 0x37
        /*0002*/ 	.short	(.L_9 - .L_8)
.L_8:
        /*0004*/ 	.word	0x0000007c


	//----- nvinfo : EIATTR_KPARAM_INFO
	.align		4
.L_9:
        /*0008*/ 	.byte	0x04, 0x17
        /*000a*/ 	.short	(.L_11 - .L_10)
.L_10:
        /*000c*/ 	.word	0x00000000
        /*0010*/ 	.short	0x0004
        /*0012*/ 	.short	0x001c
        /*0014*/ 	.byte	0x00, 0xf0, 0x11, 0x00


	//----- nvinfo : EIATTR_KPARAM_INFO
	.align		4
.L_11:
        /*0018*/ 	.byte	0x04, 0x17
        /*001a*/ 	.short	(.L_13 - .L_12)
.L_12:
        /*001c*/ 	.word	0x00000000
        /*0020*/ 	.short	0x0003
        /*0022*/ 	.short	0x0018
        /*0024*/ 	.byte	0x00, 0xf0, 0x11, 0x00


	//----- nvinfo : EIATTR_KPARAM_INFO
	.align		4
.L_13:
        /*0028*/ 	.byte	0x04, 0x17
        /*002a*/ 	.short	(.L_15 - .L_14)
.L_14:
        /*002c*/ 	.word	0x00000000
        /*0030*/ 	.short	0x0002
        /*0032*/ 	.short	0x0010
        /*0034*/ 	.byte	0x00, 0xf4, 0x21, 0x00


	//----- nvinfo : EIATTR_KPARAM_INFO
	.align		4
.L_15:
        /*0038*/ 	.byte	0x04, 0x17
        /*003a*/ 	.short	(.L_17 - .L_16)
.L_16:
        /*003c*/ 	.word	0x00000000
        /*0040*/ 	.short	0x0001
        /*0042*/ 	.short	0x0008
        /*0044*/ 	.byte	0x00, 0xf4, 0x21, 0x00


	//----- nvinfo : EIATTR_KPARAM_INFO
	.align		4
.L_17:
        /*0048*/ 	.byte	0x04, 0x17
        /*004a*/ 	.short	(.L_19 - .L_18)
.L_18:
        /*004c*/ 	.word	0x00000000
        /*0050*/ 	.short	0x0000
        /*0052*/ 	.short	0x0000
        /*0054*/ 	.byte	0x00, 0xf4, 0x21, 0x00


	//----- nvinfo : EIATTR_SPARSE_MMA_MASK
	.align		4
.L_19:
        /*0058*/ 	.byte	0x03, 0x50
        /*005a*/ 	.short	0x0000


	//----- nvinfo : EIATTR_MAXREG_COUNT
	.align		4
        /*005c*/ 	.byte	0x03, 0x1b
        /*005e*/ 	.short	0x00ff


	//----- nvinfo : EIATTR_EXIT_INSTR_OFFSETS
	.align		4
        /*0060*/ 	.byte	0x04, 0x1c
        /*0062*/ 	.short	(.L_21 - .L_20)


	//   ....[0]....
.L_20:
        /*0064*/ 	.word	0x00000a70


	//   ....[1]....
        /*0068*/ 	.word	0x00000a90


	//----- nvinfo : EIATTR_REQNTID
	.align		4
.L_21:
        /*006c*/ 	.byte	0x04, 0x10
        /*006e*/ 	.short	(.L_23 - .L_22)
.L_22:
        /*0070*/ 	.word	0x00000100
        /*0074*/ 	.word	0x00000001
        /*0078*/ 	.word	0x00000001


	//----- nvinfo : EIATTR_CBANK_PARAM_SIZE
	.align		4
.L_23:
        /*007c*/ 	.byte	0x03, 0x19
        /*007e*/ 	.short	0x0020


	//----- nvinfo : EIATTR_PARAM_CBANK
	.align		4
        /*0080*/ 	.byte	0x04, 0x0a
        /*0082*/ 	.short	(.L_25 - .L_24)
	.align		4
.L_24:
        /*0084*/ 	.word	index@(.nv.constant0.triton_poi_fused_convolution_53)
        /*0088*/ 	.short	0x0210
        /*008a*/ 	.short	0x0020


	//----- nvinfo : EIATTR_SW_WAR
	.align		4
.L_25:
        /*008c*/ 	.byte	0x04, 0x36
        /*008e*/ 	.short	(.L_27 - .L_26)
.L_26:
        /*0090*/ 	.word	0x00000008
.L_27:


//--------------------- .nv.callgraph             --------------------------
	.section	.nv.callgraph,"",@"SHT_CUDA_CALLGRAPH"
	.align	4
	.sectionentsize	8
	.align		4
        /*0000*/ 	.word	0x00000000
	.align		4
        /*0004*/ 	.word	0xffffffff
	.align		4
        /*0008*/ 	.word	0x00000000
	.align		4
        /*000c*/ 	.word	0xfffffffe
	.align		4
        /*0010*/ 	.word	0x00000000
	.align		4
        /*0014*/ 	.word	0xfffffffd
	.align		4
        /*0018*/ 	.word	0x00000000
	.align		4
        /*001c*/ 	.word	0xfffffffc


//--------------------- .text.triton_poi_fused_convolution_53 --------------------------
	.section	.text.triton_poi_fused_convolution_53,"ax",@progbits
	.sectionflags	@"SHF_BARRIERS=1"
	.align	128
        .global         triton_poi_fused_convolution_53
        .type           triton_poi_fused_convolution_53,@function
        .size           triton_poi_fused_convolution_53,(.L_x_1 - triton_poi_fused_convolution_53)
        .other          triton_poi_fused_convolution_53,@"STO_CUDA_ENTRY STV_DEFAULT"
triton_poi_fused_convolution_53:
.text.triton_poi_fused_convolution_53:
[----:B------:R-:W0:Y:S01]  /*0000*/  LDC R1, c[0x0][0x28] ;  /* 0x00000a00ff017b82 */ /* 0x000e220000000800 */
[----:B------:R-:W1:Y:S01]  /*0010*/  S2R R27, SR_TID.X ;  /* 0x00000000001b7919 */ /* 0x000e620000002100 */
[----:B------:R-:W-:Y:S01]  /*0020*/  HFMA2.MMA R24, -RZ, RZ, 0, 0 ;  /* 0x00000000ff187435 */ /* 0x000fe200000001ff */
[----:B------:R-:W-:-:S05]  /*0030*/  IMAD.MOV.U32 R18, RZ, RZ, RZ ;  /* 0x000000ffff127224 */ /* 0x000fca00078e00ff */
[----:B------:R-:W2:Y:S01]  /*0040*/  LDC.64 R28, c[0x0][0x210] ;  /* 0x00008400ff1c7b82 */ /* 0x000ea20000000a00 */
[----:B------:R-:W3:Y:S01]  /*0050*/  S2R R26, SR_CTAID.Y ;  /* 0x00000000001a7919 */ /* 0x000ee20000002600 */
[----:B------:R-:W-:Y:S01]  /*0060*/  CS2R R10, SRZ ;  /* 0x00000000000a7805 */ /* 0x000fe2000001ff00 */
[----:B------:R-:W-:Y:S01]  /*0070*/  ULDC.64 UR6, c[0x0][0x208] ;  /* 0x0000820000067ab9 */ /* 0x000fe20000000a00 */
[----:B------:R-:W-:Y:S01]  /*0080*/  CS2R R8, SRZ ;  /* 0x0000000000087805 */ /* 0x000fe2000001ff00 */
[----:B------:R-:W4:Y:S01]  /*0090*/  S2R R17, SR_CTAID.X ;  /* 0x0000000000117919 */ /* 0x000f220000002500 */
[----:B-1----:R-:W-:Y:S02]  /*00a0*/  SHF.R.U32.HI R16, RZ, 0x2, R27 ;  /* 0x00000002ff107819 */ /* 0x002fe4000001161b */
[----:B------:R-:W-:Y:S02]  /*00b0*/  SHF.L.U32 R0, R27, 0x2, RZ ;  /* 0x000000021b007819 */ /* 0x000fe400000006ff */
[----:B------:R-:W-:-:S02]  /*00c0*/  SGXT.U32 R16, R16, 0x6 ;  /* 0x000000061010781a */ /* 0x000fc40000000000 */
[----:B---3--:R-:W-:Y:S02]  /*00d0*/  SHF.L.U32 R6, R26, 0x8, RZ ;  /* 0x000000081a067819 */ /* 0x008fe400000006ff */
[----:B------:R-:W-:Y:S02]  /*00e0*/  PRMT R25, R16, 0x6540, R26 ;  /* 0x0000654010197816 */ /* 0x000fe4000000001a */
[----:B------:R-:W-:Y:S02]  /*00f0*/  LOP3.LUT R19, R6, 0x40, R16, 0xfe, !PT ;  /* 0x0000004006137812 */ /* 0x000fe400078efe10 */
[----:B------:R-:W-:Y:S01]  /*0100*/  LOP3.LUT R0, R0, 0xc, RZ, 0xc0, !PT ;  /* 0x0000000c00007812 */ /* 0x000fe200078ec0ff */
[----:B------:R-:W-:-:S03]  /*0110*/  IMAD.HI R2, R25, -0x7f7f7f7f, R24 ;  /* 0x8080808119027827 */ /* 0x000fc600078e0218 */
[----:B----4-:R-:W-:Y:S01]  /*0120*/  LEA R17, R17, R0, 0x4 ;  /* 0x0000000011117211 */ /* 0x010fe200078e20ff */
[----:B------:R-:W-:Y:S01]  /*0130*/  IMAD.HI R4, R19, -0x7f7f7f7f, R18 ;  /* 0x8080808113047827 */ /* 0x000fe200078e0212 */
[----:B------:R-:W-:Y:S02]  /*0140*/  SHF.R.U32.HI R3, RZ, 0x1f, R2 ;  /* 0x0000001fff037819 */ /* 0x000fe40000011602 */
[C---:B------:R-:W-:Y:S01]  /*0150*/  ISETP.GE.AND P0, PT, R17.reuse, 0x10, PT ;  /* 0x000000101100780c */ /* 0x040fe20003f06270 */
[----:B------:R-:W-:Y:S01]  /*0160*/  IMAD R0, R17, 0xff, RZ ;  /* 0x000000ff11007824 */ /* 0x000fe200078e02ff */
[----:B------:R-:W-:Y:S02]  /*0170*/  SHF.R.U32.HI R5, RZ, 0x1f, R4 ;  /* 0x0000001fff057819 */ /* 0x000fe40000011604 */
[----:B------:R-:W-:Y:S01]  /*0180*/  LEA.HI.SX32 R3, R2, R3, 0x19 ;  /* 0x0000000302037211 */ /* 0x000fe200078fcaff */
[----:B------:R-:W-:Y:S01]  /*0190*/  VIADD R18, R0, 0x1fe ;  /* 0x000001fe00127836 */ /* 0x000fe20000000000 */
[----:B------:R-:W-:-:S02]  /*01a0*/  LEA.HI.SX32 R5, R4, R5, 0x19 ;  /* 0x0000000504057211 */ /* 0x000fc400078fcaff */
[----:B------:R-:W-:Y:S01]  /*01b0*/  ISETP.LT.AND P3, PT, R25, 0x3fc, !P0 ;  /* 0x000003fc1900780c */ /* 0x000fe20004761270 */
[----:B------:R-:W-:Y:S02]  /*01c0*/  IMAD R2, R3, -0xff, R25 ;  /* 0xffffff0103027824 */ /* 0x000fe400078e0219 */
[----:B------:R-:W-:Y:S02]  /*01d0*/  IMAD R4, R5, -0xff, R19 ;  /* 0xffffff0105047824 */ /* 0x000fe400078e0213 */
[----:B------:R-:W-:Y:S01]  /*01e0*/  IMAD R7, R3, 0xff0, R2 ;  /* 0x00000ff003077824 */ /* 0x000fe200078e0202 */
[----:B------:R-:W-:Y:S01]  /*01f0*/  IADD3 R3, R0, 0xff, RZ ;  /* 0x000000ff00037810 */ /* 0x000fe20007ffe0ff */
[----:B------:R-:W-:Y:S02]  /*0200*/  IMAD R2, R5, 0xff0, R4 ;  /* 0x00000ff005027824 */ /* 0x000fe400078e0204 */
[----:B------:R-:W-:Y:S01]  /*0210*/  VIADD R0, R0, 0x2fd ;  /* 0x000002fd00007836 */ /* 0x000fe20000000000 */
[----:B------:R-:W-:Y:S01]  /*0220*/  IADD3 R5, R18, R7, RZ ;  /* 0x0000000712057210 */ /* 0x000fe20007ffe0ff */
[----:B------:R-:W-:Y:S01]  /*0230*/  IMAD R21, R17, 0xff, R7 ;  /* 0x000000ff11157824 */ /* 0x000fe200078e0207 */
[----:B------:R-:W-:-:S03]  /*0240*/  IADD3 R13, R3, R7, RZ ;  /* 0x00000007030d7210 */ /* 0x000fc60007ffe0ff */
[--C-:B--2---:R-:W-:Y:S01]  /*0250*/  IMAD.WIDE R4, R5, 0x4, R28.reuse ;  /* 0x0000000405047825 */ /* 0x104fe200078e021c */
[----:B------:R-:W-:Y:S02]  /*0260*/  ISETP.LT.AND P2, PT, R19, 0x3fc, !P0 ;  /* 0x000003fc1300780c */ /* 0x000fe40004741270 */
[----:B------:R-:W-:Y:S01]  /*0270*/  IADD3 R15, R0, R7, RZ ;  /* 0x00000007000f7210 */ /* 0x000fe20007ffe0ff */
[--C-:B------:R-:W-:Y:S01]  /*0280*/  IMAD.WIDE R12, R13, 0x4, R28.reuse ;  /* 0x000000040d0c7825 */ /* 0x100fe200078e021c */
[----:B------:R1:W2:Y:S03]  /*0290*/  @P3 LDG.E.EL R10, desc[UR6][R4.64] ;  /* 0x00000006040a3981 */ /* 0x0002a6000c2e1900 */
[----:B------:R-:W-:Y:S01]  /*02a0*/  IMAD.WIDE R20, R21, 0x4, R28 ;  /* 0x0000000415147825 */ /* 0x000fe200078e021c */
[----:B------:R3:W4:Y:S03]  /*02b0*/  @P3 LDG.E.EL R9, desc[UR6][R12.64] ;  /* 0x000000060c093981 */ /* 0x000726000c2e1900 */
[----:B------:R-:W-:Y:S01]  /*02c0*/  IMAD R7, R17, 0xff, R2 ;  /* 0x000000ff11077824 */ /* 0x000fe200078e0202 */
[----:B------:R5:W2:Y:S01]  /*02d0*/  @P3 LDG.E.EL R8, desc[UR6][R20.64] ;  /* 0x0000000614083981 */ /* 0x000aa2000c2e1900 */
[----:B-1----:R-:W-:-:S02]  /*02e0*/  LOP3.LUT R5, R6, 0x80, R16, 0xfe, !PT ;  /* 0x0000008006057812 */ /* 0x002fc400078efe10 */
[----:B------:R-:W-:Y:S01]  /*02f0*/  MOV R4, RZ ;  /* 0x000000ff00047202 */ /* 0x000fe20000000f00 */
[----:B---3--:R-:W-:-:S04]  /*0300*/  IMAD.WIDE R12, R7, 0x4, R28 ;  /* 0x00000004070c7825 */ /* 0x008fc800078e021c */
[----:B------:R-:W-:Y:S01]  /*0310*/  IMAD.HI R4, R5, -0x7f7f7f7f, R4 ;  /* 0x8080808105047827 */ /* 0x000fe200078e0204 */
[----:B-----5:R-:W-:Y:S01]  /*0320*/  IADD3 R21, R3, R2, RZ ;  /* 0x0000000203157210 */ /* 0x020fe20007ffe0ff */
[----:B------:R1:W3:Y:S01]  /*0330*/  @P2 LDG.E.EL R24, desc[UR6][R12.64] ;  /* 0x000000060c182981 */ /* 0x0002e2000c2e1900 */
[----:B------:R-:W-:Y:S02]  /*0340*/  CS2R R22, SRZ ;  /* 0x0000000000167805 */ /* 0x000fe4000001ff00 */
[----:B------:R-:W-:-:S04]  /*0350*/  SHF.R.U32.HI R7, RZ, 0x1f, R4 ;  /* 0x0000001fff077819 */ /* 0x000fc80000011604 */
[----:B------:R-:W-:Y:S01]  /*0360*/  LEA.HI.SX32 R4, R4, R7, 0x19 ;  /* 0x0000000704047211 */ /* 0x000fe200078fcaff */
[----:B------:R-:W-:Y:S02]  /*0370*/  IMAD.IADD R7, R18, 0x1, R2 ;  /* 0x0000000112077824 */ /* 0x000fe400078e0202 */
[----:B-1----:R-:W-:Y:S01]  /*0380*/  IMAD.WIDE R12, R21, 0x4, R28 ;  /* 0x00000004150c7825 */ /* 0x002fe200078e021c */
[----:B------:R-:W-:-:S04]  /*0390*/  HFMA2.MMA R20, -RZ, RZ, 0, 0 ;  /* 0x00000000ff147435 */ /* 0x000fc800000001ff */
[----:B------:R1:W5:Y:S01]  /*03a0*/  @P2 LDG.E.EL R23, desc[UR6][R12.64] ;  /* 0x000000060c172981 */ /* 0x000362000c2e1900 */
[----:B------:R-:W-:Y:S02]  /*03b0*/  IMAD R21, R4, -0xff, R5 ;  /* 0xffffff0104157824 */ /* 0x000fe400078e0205 */
[----:B------:R-:W-:Y:S01]  /*03c0*/  IMAD.WIDE R14, R15, 0x4, R28 ;  /* 0x000000040f0e7825 */ /* 0x000fe200078e021c */
[----:B------:R-:W-:-:S04]  /*03d0*/  ISETP.LT.AND P1, PT, R5, 0x3fc, !P0 ;  /* 0x000003fc0500780c */ /* 0x000fc80004721270 */
[----:B------:R1:W2:Y:S02]  /*03e0*/  @P3 LDG.E.EL R11, desc[UR6][R14.64] ;  /* 0x000000060e0b3981 */ /* 0x0002a4000c2e1900 */
[----:B-1----:R-:W-:Y:S01]  /*03f0*/  IMAD.WIDE R12, R7, 0x4, R28 ;  /* 0x00000004070c7825 */ /* 0x002fe200078e021c */
[----:B------:R-:W-:-:S03]  /*0400*/  IADD3 R7, R0, R2, RZ ;  /* 0x0000000200077210 */ /* 0x000fc60007ffe0ff */
[----:B------:R-:W-:Y:S01]  /*0410*/  IMAD R2, R4, 0xff0, R21 ;  /* 0x00000ff004027824 */ /* 0x000fe200078e0215 */
[----:B------:R1:W2:Y:S03]  /*0420*/  @P2 LDG.E.EL R22, desc[UR6][R12.64] ;  /* 0x000000060c162981 */ /* 0x0002a6000c2e1900 */
[----:B0-----:R-:W-:Y:S02]  /*0430*/  IMAD R15, R17, 0xff, R2 ;  /* 0x000000ff110f7824 */ /* 0x001fe400078e0202 */
[----:B-1----:R-:W-:Y:S01]  /*0440*/  IMAD.WIDE R12, R7, 0x4, R28 ;  /* 0x00000004070c7825 */ /* 0x002fe200078e021c */
[----:B------:R-:W-:-:S04]  /*0450*/  IADD3 R7, R3, R2, RZ ;  /* 0x0000000203077210 */ /* 0x000fc80007ffe0ff */
[----:B------:R0:W2:Y:S01]  /*0460*/  @P2 LDG.E.EL R20, desc[UR6][R12.64] ;  /* 0x000000060c142981 */ /* 0x0000a2000c2e1900 */
[----:B------:R-:W-:Y:S01]  /*0470*/  IMAD.WIDE R14, R15, 0x4, R28 ;  /* 0x000000040f0e7825 */ /* 0x000fe200078e021c */
[----:B0-----:R-:W-:-:S03]  /*0480*/  CS2R R12, SRZ ;  /* 0x00000000000c7805 */ /* 0x001fc6000001ff00 */
[----:B------:R-:W-:-:S03]  /*0490*/  IMAD.IADD R30, R18, 0x1, R2 ;  /* 0x00000001121e7824 */ /* 0x000fc600078e0202 */
[----:B------:R0:W2:Y:S01]  /*04a0*/  @P1 LDG.E.EL R12, desc[UR6][R14.64] ;  /* 0x000000060e0c1981 */ /* 0x0000a2000c2e1900 */
[----:B------:R-:W-:Y:S01]  /*04b0*/  IMAD.WIDE R30, R30, 0x4, R28 ;  /* 0x000000041e1e7825 */ /* 0x000fe200078e021c */
[----:B------:R-:W-:-:S03]  /*04c0*/  IADD3 R2, R0, R2, RZ ;  /* 0x0000000200027210 */ /* 0x000fc60007ffe0ff */
[----:B0-----:R-:W-:Y:S01]  /*04d0*/  IMAD.WIDE R14, R7, 0x4, R28 ;  /* 0x00000004070e7825 */ /* 0x001fe200078e021c */
[----:B------:R-:W-:-:S04]  /*04e0*/  LOP3.LUT R7, R6, 0xc0, R16, 0xfe, !PT ;  /* 0x000000c006077812 */ /* 0x000fc800078efe10 */
[----:B------:R0:W2:Y:S01]  /*04f0*/  @P1 LDG.E.EL R13, desc[UR6][R14.64] ;  /* 0x000000060e0d1981 */ /* 0x0000a2000c2e1900 */
[----:B------:R-:W-:Y:S02]  /*0500*/  MOV R6, RZ ;  /* 0x000000ff00067202 */ /* 0x000fe40000000f00 */
[----:B0-----:R-:W-:-:S06]  /*0510*/  CS2R R14, SRZ ;  /* 0x00000000000e7805 */ /* 0x001fcc000001ff00 */
[----:B------:R0:W2:Y:S02]  /*0520*/  @P1 LDG.E.EL R14, desc[UR6][R30.64] ;  /* 0x000000061e0e1981 */ /* 0x0000a4000c2e1900 */
[----:B0-----:R-:W-:-:S04]  /*0530*/  IMAD.WIDE R30, R2, 0x4, R28 ;  /* 0x00000004021e7825 */ /* 0x001fc800078e021c */
[C---:B------:R-:W-:Y:S01]  /*0540*/  IMAD.HI R2, R7.reuse, -0x7f7f7f7f, R6 ;  /* 0x8080808107027827 */ /* 0x040fe200078e0206 */
[----:B------:R-:W-:Y:S01]  /*0550*/  ISETP.LT.AND P0, PT, R7, 0x3fc, !P0 ;  /* 0x000003fc0700780c */ /* 0x000fe20004701270 */
[----:B------:R0:W2:Y:S03]  /*0560*/  @P1 LDG.E.EL R15, desc[UR6][R30.64] ;  /* 0x000000061e0f1981 */ /* 0x0000a6000c2e1900 */
[----:B------:R-:W-:-:S04]  /*0570*/  SHF.R.U32.HI R4, RZ, 0x1f, R2 ;  /* 0x0000001fff047819 */ /* 0x000fc80000011602 */
[----:B------:R-:W-:-:S05]  /*0580*/  LEA.HI.SX32 R4, R2, R4, 0x19 ;  /* 0x0000000402047211 */ /* 0x000fca00078fcaff */
[----:B------:R-:W-:-:S04]  /*0590*/  IMAD R2, R4, -0xff, R7 ;  /* 0xffffff0104027824 */ /* 0x000fc800078e0207 */
[----:B------:R-:W-:-:S04]  /*05a0*/  IMAD R2, R4, 0xff0, R2 ;  /* 0x00000ff004027824 */ /* 0x000fc800078e0202 */
[--C-:B------:R-:W-:Y:S01]  /*05b0*/  IMAD.IADD R6, R18, 0x1, R2.reuse ;  /* 0x0000000112067824 */ /* 0x100fe200078e0202 */
[----:B------:R-:W-:Y:S01]  /*05c0*/  IADD3 R4, R0, R2, RZ ;  /* 0x0000000200047210 */ /* 0x000fe20007ffe0ff */
[----:B------:R-:W-:Y:S01]  /*05d0*/  HFMA2.MMA R0, -RZ, RZ, 0, 0 ;  /* 0x00000000ff007435 */ /* 0x000fe200000001ff */
[----:B------:R-:W-:Y:S01]  /*05e0*/  IADD3 R3, R3, R2, RZ ;  /* 0x0000000203037210 */ /* 0x000fe20007ffe0ff */
[----:B------:R-:W-:Y:S01]  /*05f0*/  IMAD R2, R17, 0xff, R2 ;  /* 0x000000ff11027824 */ /* 0x000fe200078e0202 */
[----:B------:R-:W-:-:S03]  /*0600*/  PRMT R27, R27, 0x6540, R26 ;  /* 0x000065401b1b7816 */ /* 0x000fc6000000001a */
[----:B0-----:R-:W-:Y:S01]  /*0610*/  IMAD.WIDE R30, R2, 0x4, R28 ;  /* 0x00000004021e7825 */ /* 0x001fe200078e021c */
[----:B------:R-:W-:Y:S01]  /*0620*/  HFMA2.MMA R26, -RZ, RZ, 0, 0 ;  /* 0x00000000ff1a7435 */ /* 0x000fe200000001ff */
[----:B------:R-:W-:-:S03]  /*0630*/  MOV R2, RZ ;  /* 0x000000ff00027202 */ /* 0x000fc60000000f00 */
[----:B------:R0:W2:Y:S02]  /*0640*/  @P0 LDG.E.EL R0, desc[UR6][R30.64] ;  /* 0x000000061e000981 */ /* 0x0000a4000c2e1900 */
[----:B0-----:R-:W-:-:S05]  /*0650*/  IMAD.WIDE R30, R3, 0x4, R28 ;  /* 0x00000004031e7825 */ /* 0x001fca00078e021c */
[----:B------:R0:W2:Y:S02]  /*0660*/  @P0 LDG.E.EL R2, desc[UR6][R30.64] ;  /* 0x000000061e020981 */ /* 0x0000a4000c2e1900 */
[----:B0-----:R-:W-:-:S04]  /*0670*/  IMAD.WIDE R30, R6, 0x4, R28 ;  /* 0x00000004061e7825 */ /* 0x001fc800078e021c */
[----:B------:R-:W-:-:S04]  /*0680*/  IMAD.WIDE R28, R4, 0x4, R28 ;  /* 0x00000004041c7825 */ /* 0x000fc800078e021c */
[----:B------:R-:W-:-:S05]  /*0690*/  IMAD.HI R4, R27, -0x7f7f7f7f, R26 ;  /* 0x808080811b047827 */ /* 0x000fca00078e021a */
[----:B------:R-:W-:-:S04]  /*06a0*/  SHF.R.U32.HI R6, RZ, 0x1f, R4 ;  /* 0x0000001fff067819 */ /* 0x000fc80000011604 */
[----:B------:R-:W-:Y:S02]  /*06b0*/  LEA.HI.SX32 R6, R4, R6, 0x19 ;  /* 0x0000000604067211 */ /* 0x000fe400078fcaff */
[----:B------:R-:W-:-:S03]  /*06c0*/  ISETP.GE.AND P4, PT, R27, 0x3fc, PT ;  /* 0x000003fc1b00780c */ /* 0x000fc60003f86270 */
[----:B------:R-:W-:Y:S02]  /*06d0*/  IMAD R6, R6, -0xff, R27 ;  /* 0xffffff0106067824 */ /* 0x000fe400078e021b */
[----:B------:R-:W0:Y:S02]  /*06e0*/  LDC.64 R26, c[0x0][0x218] ;  /* 0x00008600ff1a7b82 */ /* 0x000e240000000a00 */
[----:B0-----:R-:W-:Y:S01]  /*06f0*/  IMAD.WIDE R26, R6, 0x4, R26 ;  /* 0x00000004061a7825 */ /* 0x001fe200078e021a */
[----:B------:R-:W-:-:S06]  /*0700*/  MOV R6, RZ ;  /* 0x000000ff00067202 */ /* 0x000fcc0000000f00 */
[----:B------:R-:W2:Y:S01]  /*0710*/  @!P4 LDG.E.EL R6, desc[UR6][R26.64] ;  /* 0x000000061a06c981 */ /* 0x000ea2000c2e1900 */
[----:B------:R-:W-:Y:S01]  /*0720*/  HFMA2.MMA R4, -RZ, RZ, 0, 0 ;  /* 0x00000000ff047435 */ /* 0x000fe200000001ff */
[----:B------:R-:W-:-:S06]  /*0730*/  IMAD.MOV.U32 R3, RZ, RZ, RZ ;  /* 0x000000ffff037224 */ /* 0x000fcc00078e00ff */
[----:B------:R0:W3:Y:S04]  /*0740*/  @P0 LDG.E.EL R3, desc[UR6][R30.64] ;  /* 0x000000061e030981 */ /* 0x0000e8000c2e1900 */
[----:B------:R-:W3:Y:S01]  /*0750*/  @P0 LDG.E.EL R4, desc[UR6][R28.64] ;  /* 0x000000061c040981 */ /* 0x000ee2000c2e1900 */
[----:B------:R-:W0:Y:S01]  /*0760*/  S2R R18, SR_TID.X ;  /* 0x0000000000127919 */ /* 0x000e220000002100 */
[----:B------:R-:W1:Y:S01]  /*0770*/  S2UR UR5, SR_CgaCtaId ;  /* 0x00000000000579c3 */ /* 0x000e620000008800 */
[----:B------:R-:W-:Y:S02]  /*0780*/  UMOV UR4, 0x400 ;  /* 0x0000040000047882 */ /* 0x000fe40000000000 */
[----:B-1----:R-:W-:Y:S01]  /*0790*/  UPRMT UR4, UR5, 0x654, UR4 ;  /* 0x0000065405047896 */ /* 0x002fe20008000004 */
[----:B0-----:R-:W-:-:S05]  /*07a0*/  LOP3.LUT R31, R18, 0xff, RZ, 0xc0, !PT ;  /* 0x000000ff121f7812 */ /* 0x001fca00078ec0ff */
[----:B------:R-:W-:Y:S02]  /*07b0*/  LEA R31, R31, UR4, 0x3 ;  /* 0x000000041f1f7c11 */ /* 0x000fe4000f8e18ff */
[----:B------:R-:W-:-:S04]  /*07c0*/  SHF.R.U32.HI R18, RZ, 0x2, R18 ;  /* 0x00000002ff127819 */ /* 0x000fc80000011612 */
[----:B------:R-:W-:-:S04]  /*07d0*/  SGXT.U32 R18, R18, 0x6 ;  /* 0x000000061212781a */ /* 0x000fc80000000000 */
[C---:B------:R-:W-:Y:S02]  /*07e0*/  LEA R26, R18.reuse, UR4, 0x3 ;  /* 0x00000004121a7c11 */ /* 0x040fe4000f8e18ff */
[C---:B------:R-:W-:Y:S02]  /*07f0*/  LOP3.LUT R21, R18.reuse, 0x40, RZ, 0xfc, !PT ;  /* 0x0000004012157812 */ /* 0x040fe400078efcff */
[----:B------:R-:W-:Y:S02]  /*0800*/  LOP3.LUT R18, R18, 0x80, RZ, 0xfc, !PT ;  /* 0x0000008012127812 */ /* 0x000fe400078efcff */
[----:B------:R-:W-:Y:S02]  /*0810*/  LEA R21, R21, UR4, 0x3 ;  /* 0x0000000415157c11 */ /* 0x000fe4000f8e18ff */
[----:B------:R-:W-:Y:S02]  /*0820*/  LEA R18, R18, UR4, 0x3 ;  /* 0x0000000412127c11 */ /* 0x000fe4000f8e18ff */
[----:B------:R-:W-:Y:S01]  /*0830*/  LOP3.LUT R16, R16, 0xc0, RZ, 0xfc, !PT ;  /* 0x000000c010107812 */ /* 0x000fe200078efcff */
[----:B------:R-:W-:Y:S01]  /*0840*/  IMAD R25, R25, 0x10, R17 ;  /* 0x0000001019197824 */ /* 0x000fe200078e0211 */
[----:B------:R-:W-:-:S02]  /*0850*/  LEA R19, R19, R17, 0x4 ;  /* 0x0000001113137211 */ /* 0x000fc400078e20ff */
[-C--:B------:R-:W-:Y:S01]  /*0860*/  LEA R5, R5, R17.reuse, 0x4 ;  /* 0x0000001105057211 */ /* 0x080fe200078e20ff */
[----:B--2---:R0:W-:Y:S01]  /*0870*/  STS [R31], R6 ;  /* 0x000000061f007388 */ /* 0x0041e20000000800 */
[----:B------:R-:W-:Y:S01]  /*0880*/  BAR.SYNC.DEFER_BLOCKING 0x0 ;  /* 0x0000000000007b1d */ /* 0x000fe20000010000 */
[----:B0-----:R-:W-:Y:S02]  /*0890*/  LEA R6, R7, R17, 0x4 ;  /* 0x0000001107067211 */ /* 0x001fe400078e20ff */
[----:B------:R-:W-:-:S05]  /*08a0*/  LEA R7, R16, UR4, 0x3 ;  /* 0x0000000410077c11 */ /* 0x000fca000f8e18ff */
[----:B------:R-:W0:Y:S01]  /*08b0*/  LDC.64 R16, c[0x0][0x220] ;  /* 0x00008800ff107b82 */ /* 0x000e220000000a00 */
[----:B------:R-:W1:Y:S04]  /*08c0*/  LDS R26, [R26] ;  /* 0x000000001a1a7984 */ /* 0x000e680000000800 */
[----:B------:R-:W-:Y:S04]  /*08d0*/  LDS R21, [R21] ;  /* 0x0000000015157984 */ /* 0x000fe80000000800 */
[----:B------:R-:W2:Y:S04]  /*08e0*/  LDS R18, [R18] ;  /* 0x0000000012127984 */ /* 0x000ea80000000800 */
[----:B------:R-:W3:Y:S01]  /*08f0*/  LDS R7, [R7] ;  /* 0x0000000007077984 */ /* 0x000ee20000000800 */
[C---:B-1----:R-:W-:Y:S01]  /*0900*/  FADD R8, R26.reuse, R8 ;  /* 0x000000081a087221 */ /* 0x042fe20000000000 */
[C---:B----4-:R-:W-:Y:S01]  /*0910*/  FADD R9, R26.reuse, R9 ;  /* 0x000000091a097221 */ /* 0x050fe20000000000 */
[C---:B------:R-:W-:Y:S01]  /*0920*/  FADD R10, R26.reuse, R10 ;  /* 0x0000000a1a0a7221 */ /* 0x040fe20000000000 */
[----:B------:R-:W-:Y:S01]  /*0930*/  FADD R11, R26, R11 ;  /* 0x0000000b1a0b7221 */ /* 0x000fe20000000000 */
[----:B0-----:R-:W-:-:S05]  /*0940*/  IMAD.WIDE R26, R25, 0x4, R16 ;  /* 0x00000004191a7825 */ /* 0x001fca00078e0210 */
[----:B------:R0:W-:Y:S01]  /*0950*/  @P3 STG.E.128 desc[UR6][R26.64], R8 ;  /* 0x000000081a003986 */ /* 0x0001e2000c101d06 */
[C---:B--2---:R-:W-:Y:S01]  /*0960*/  FADD R12, R18.reuse, R12 ;  /* 0x0000000c120c7221 */ /* 0x044fe20000000000 */
[C---:B------:R-:W-:Y:S01]  /*0970*/  FADD R13, R18.reuse, R13 ;  /* 0x0000000d120d7221 */ /* 0x040fe20000000000 */
[C---:B------:R-:W-:Y:S01]  /*0980*/  FADD R14, R18.reuse, R14 ;  /* 0x0000000e120e7221 */ /* 0x040fe20000000000 */
[----:B------:R-:W-:Y:S01]  /*0990*/  FADD R15, R18, R15 ;  /* 0x0000000f120f7221 */ /* 0x000fe20000000000 */
[----:B---3--:R-:W-:Y:S01]  /*09a0*/  FADD R18, R7, R3 ;  /* 0x0000000307127221 */ /* 0x008fe20000000000 */
[C---:B0-----:R-:W-:Y:S01]  /*09b0*/  FADD R8, R21.reuse, R24 ;  /* 0x0000001815087221 */ /* 0x041fe20000000000 */
[C---:B-----5:R-:W-:Y:S01]  /*09c0*/  FADD R9, R21.reuse, R23 ;  /* 0x0000001715097221 */ /* 0x060fe20000000000 */
[C---:B------:R-:W-:Y:S01]  /*09d0*/  FADD R10, R21.reuse, R22 ;  /* 0x00000016150a7221 */ /* 0x040fe20000000000 */
[----:B------:R-:W-:Y:S01]  /*09e0*/  FADD R11, R21, R20 ;  /* 0x00000014150b7221 */ /* 0x000fe20000000000 */
[----:B------:R-:W-:-:S04]  /*09f0*/  IMAD.WIDE R20, R19, 0x4, R16 ;  /* 0x0000000413147825 */ /* 0x000fc800078e0210 */
[----:B------:R-:W-:Y:S01]  /*0a00*/  IMAD.WIDE R22, R5, 0x4, R16 ;  /* 0x0000000405167825 */ /* 0x000fe200078e0210 */
[----:B------:R0:W-:Y:S03]  /*0a10*/  @P2 STG.E.128 desc[UR6][R20.64], R8 ;  /* 0x0000000814002986 */ /* 0x0001e6000c101d06 */
[----:B------:R-:W-:Y:S01]  /*0a20*/  FADD R19, R7, R4 ;  /* 0x0000000407137221 */ /* 0x000fe20000000000 */
[----:B------:R0:W-:Y:S01]  /*0a30*/  @P1 STG.E.128 desc[UR6][R22.64], R12 ;  /* 0x0000000c16001986 */ /* 0x0001e2000c101d06 */
[----:B------:R-:W-:-:S04]  /*0a40*/  IMAD.WIDE R24, R6, 0x4, R16 ;  /* 0x0000000406187825 */ /* 0x000fc800078e0210 */
[C---:B------:R-:W-:Y:S01]  /*0a50*/  FADD R16, R7.reuse, R0 ;  /* 0x0000000007107221 */ /* 0x040fe20000000000 */
[----:B------:R-:W-:Y:S01]  /*0a60*/  FADD R17, R7, R2 ;  /* 0x0000000207117221 */ /* 0x000fe20000000000 */
[----:B0-----:R-:W-:Y:S06]  /*0a70*/  @!P0 EXIT ;  /* 0x000000000000894d */ /* 0x001fec0003800000 */
[----:B------:R-:W-:Y:S01]  /*0a80*/  STG.E.128 desc[UR6][R24.64], R16 ;  /* 0x0000001018007986 */ /* 0x000fe2000c101d06 */
[----:B------:R-:W-:Y:S05]  /*0a90*/  EXIT ;  /* 0x000000000000794d */ /* 0x000fea0003800000 */
.L_x_0:
[----:B------:R-:W-:-:S00]  /*0aa0*/  BRA `(.L_x_0) ;  /* 0xfffffffc00fc7947 */ /* 0x000fc0000383ffff */
[----:B------:R-:W-:-:S00]  /*0ab0*/  NOP ;  /* 0x0000000000007918 */ /* 0x000fc00000000000 */
        /* <DEDUP_REMOVED lines=12> */
.L_x_1:


//--------------------- .nv.shared.triton_poi_fused_convolution_53 --------------------------
	.section	.nv.shared.triton_poi_fused_convolution_53,"aw",@nobits
	.sectionflags	@""
	.align	16
	.zero		1024


//--------------------- .nv.constant0.triton_poi_fused_convolution_53 --------------------------
	.section	.nv.constant0.triton_poi_fused_convolution_53,"a",@progbits
	.sectionflags	@""
	.align	4
.nv.constant0.triton_poi_fused_convolution_53:
	.zero		560
